//
// Generated by NVIDIA NVVM Compiler
//
// Compiler Build ID: CL-36424714
// Cuda compilation tools, release 13.0, V13.0.88
// Based on NVVM 20.0.0
//

.version 9.0
.target sm_100
.address_size 64

	// .globl	_Z8add_cudaiPfS_

.visible .entry _Z8add_cudaiPfS_(
	.param .u32 _Z8add_cudaiPfS__param_0,
	.param .u64 .ptr .align 1 _Z8add_cudaiPfS__param_1,
	.param .u64 .ptr .align 1 _Z8add_cudaiPfS__param_2
)
{
	.reg .pred 	%p<7>;
	.reg .b32 	%r<31>;
	.reg .b32 	%f<16>;
	.reg .b64 	%rd<18>;

	ld.param.u32 	%r12, [_Z8add_cudaiPfS__param_0];
	ld.param.u64 	%rd3, [_Z8add_cudaiPfS__param_1];
	ld.param.u64 	%rd4, [_Z8add_cudaiPfS__param_2];
	cvta.to.global.u64 	%rd1, %rd4;
	cvta.to.global.u64 	%rd2, %rd3;
	mov.u32 	%r13, %ctaid.x;
	mov.u32 	%r14, %ntid.x;
	mov.u32 	%r15, %tid.x;
	mad.lo.s32 	%r29, %r13, %r14, %r15;
	mov.u32 	%r16, %nctaid.x;
	mul.lo.s32 	%r2, %r14, %r16;
	setp.ge.s32 	%p1, %r29, %r12;
	@%p1 bra 	$L__BB0_7;
	add.s32 	%r17, %r29, %r2;
	max.s32 	%r18, %r12, %r17;
	setp.lt.s32 	%p2, %r17, %r12;
	selp.u32 	%r19, 1, 0, %p2;
	add.s32 	%r20, %r17, %r19;
	sub.s32 	%r21, %r18, %r20;
	div.u32 	%r22, %r21, %r2;
	add.s32 	%r3, %r22, %r19;
	and.b32  	%r23, %r3, 3;
	setp.eq.s32 	%p3, %r23, 3;
	@%p3 bra 	$L__BB0_4;
	add.s32 	%r24, %r3, 1;
	and.b32  	%r25, %r24, 3;
	neg.s32 	%r27, %r25;
$L__BB0_3:
	.pragma "nounroll";
	mul.wide.s32 	%rd5, %r29, 4;
	add.s64 	%rd6, %rd1, %rd5;
	add.s64 	%rd7, %rd2, %rd5;
	ld.global.f32 	%f1, [%rd7];
	ld.global.f32 	%f2, [%rd6];
	add.f32 	%f3, %f1, %f2;
	st.global.f32 	[%rd6], %f3;
	add.s32 	%r29, %r29, %r2;
	add.s32 	%r27, %r27, 1;
	setp.ne.s32 	%p4, %r27, 0;
	@%p4 bra 	$L__BB0_3;
$L__BB0_4:
	setp.lt.u32 	%p5, %r3, 3;
	@%p5 bra 	$L__BB0_7;
	mul.wide.s32 	%rd11, %r2, 4;
	shl.b32 	%r26, %r2, 2;
$L__BB0_6:
	mul.wide.s32 	%rd8, %r29, 4;
	add.s64 	%rd9, %rd2, %rd8;
	ld.global.f32 	%f4, [%rd9];
	add.s64 	%rd10, %rd1, %rd8;
	ld.global.f32 	%f5, [%rd10];
	add.f32 	%f6, %f4, %f5;
	st.global.f32 	[%rd10], %f6;
	add.s64 	%rd12, %rd9, %rd11;
	ld.global.f32 	%f7, [%rd12];
	add.s64 	%rd13, %rd10, %rd11;
	ld.global.f32 	%f8, [%rd13];
	add.f32 	%f9, %f7, %f8;
	st.global.f32 	[%rd13], %f9;
	add.s64 	%rd14, %rd12, %rd11;
	ld.global.f32 	%f10, [%rd14];
	add.s64 	%rd15, %rd13, %rd11;
	ld.global.f32 	%f11, [%rd15];
	add.f32 	%f12, %f10, %f11;
	st.global.f32 	[%rd15], %f12;
	add.s64 	%rd16, %rd14, %rd11;
	ld.global.f32 	%f13, [%rd16];
	add.s64 	%rd17, %rd15, %rd11;
	ld.global.f32 	%f14, [%rd17];
	add.f32 	%f15, %f13, %f14;
	st.global.f32 	[%rd17], %f15;
	add.s32 	%r29, %r26, %r29;
	setp.lt.s32 	%p6, %r29, %r12;
	@%p6 bra 	$L__BB0_6;
$L__BB0_7:
	ret;

}


// ===== COMPILED SASS (sm_100) =====

	.target	sm_100

	.elftype	@"ET_EXEC"


//--------------------- .note.nv.tkinfo           --------------------------
	.section	.note.nv.tkinfo,"",@"SHT_NOTE"
	.sectionflags	@"SHF_NOTE_NV_TKINFO"
	.tkinfo
        /*0018*/ 	.word	0x00000002
        /*0030*/ 	.string	""
        /*0030*/ 	.string	"ptxas"
        /*0030*/ 	.string	"Cuda compilation tools, release 13.0, V13.0.88"
        /*0030*/ 	.string	"Build cuda_13.0.r13.0/compiler.36424714_0"
        /*0030*/ 	.string	"-arch sm_100 -m 64 "



//--------------------- .note.nv.cuinfo           --------------------------
	.section	.note.nv.cuinfo,"",@"SHT_NOTE"
	.sectionflags	@"SHF_NOTE_NV_CUINFO"
        /*0018*/ 	.short	0x0002
        /*001a*/ 	.short	0x0064
        /*001c*/ 	.short	0x0082
	.zero		2


//--------------------- .nv.info                  --------------------------
	.section	.nv.info,"",@"SHT_CUDA_INFO"
	.align	4


	//----- nvinfo : EIATTR_REGCOUNT
	.align		4
        /*0000*/ 	.byte	0x04, 0x2f
        /*0002*/ 	.short	(.L_1 - .L_0)
	.align		4
.L_0:
        /*0004*/ 	.word	index@(_Z8add_cudaiPfS_)
        /*0008*/ 	.word	0x00000018


	//----- nvinfo : EIATTR_FRAME_SIZE
	.align		4
.L_1:
        /*000c*/ 	.byte	0x04, 0x11
        /*000e*/ 	.short	(.L_3 - .L_2)
	.align		4
.L_2:
        /*0010*/ 	.word	index@(_Z8add_cudaiPfS_)
        /*0014*/ 	.word	0x00000000


	//----- nvinfo : EIATTR_MIN_STACK_SIZE
	.align		4
.L_3:
        /*0018*/ 	.byte	0x04, 0x12
        /*001a*/ 	.short	(.L_5 - .L_4)
	.align		4
.L_4:
        /*001c*/ 	.word	index@(_Z8add_cudaiPfS_)
        /*0020*/ 	.word	0x00000000
.L_5:


//--------------------- .nv.compat                --------------------------
	.section	.nv.compat,"",@"SHT_CUDA_COMPAT_INFO"
	.align	4
        /*0000*/ 	.byte	0x02, 0x09, 0x00, 0x00, 0x02, 0x02, 0x01, 0x00, 0x02, 0x05, 0x05, 0x00, 0x03, 0x07, 0x01, 0x01
        /*0010*/ 	.byte	0x02, 0x03, 0x00, 0x00, 0x02, 0x06, 0x01, 0x00, 0x04, 0x0b, 0x08, 0x00, 0x09, 0x00, 0x00, 0x00
        /*0020*/ 	.byte	0x00, 0x00, 0x00, 0x00


//--------------------- .nv.info._Z8add_cudaiPfS_ --------------------------
	.section	.nv.info._Z8add_cudaiPfS_,"",@"SHT_CUDA_INFO"
	.sectionflags	@""
	.align	4


	//----- nvinfo : EIATTR_CUDA_API_VERSION
	.align		4
        /*0000*/ 	.byte	0x04, 0x37
        /*0002*/ 	.short	(.L_7 - .L_6)
.L_6:
        /*0004*/ 	.word	0x00000082


	//----- nvinfo : EIATTR_KPARAM_INFO
	.align		4
.L_7:
        /*0008*/ 	.byte	0x04, 0x17
        /*000a*/ 	.short	(.L_9 - .L_8)
.L_8:
        /*000c*/ 	.word	0x00000000
        /*0010*/ 	.short	0x0002
        /*0012*/ 	.short	0x0010
        /*0014*/ 	.byte	0x00, 0xf5, 0x21, 0x00


	//----- nvinfo : EIATTR_KPARAM_INFO
	.align		4
.L_9:
        /*0018*/ 	.byte	0x04, 0x17
        /*001a*/ 	.short	(.L_11 - .L_10)
.L_10:
        /*001c*/ 	.word	0x00000000
        /*0020*/ 	.short	0x0001
        /*0022*/ 	.short	0x0008
        /*0024*/ 	.byte	0x00, 0xf5, 0x21, 0x00


	//----- nvinfo : EIATTR_KPARAM_INFO
	.align		4
.L_11:
        /*0028*/ 	.byte	0x04, 0x17
        /*002a*/ 	.short	(.L_13 - .L_12)
.L_12:
        /*002c*/ 	.word	0x00000000
        /*0030*/ 	.short	0x0000
        /*0032*/ 	.short	0x0000
        /*0034*/ 	.byte	0x00, 0xf0, 0x11, 0x00


	//----- nvinfo : EIATTR_SPARSE_MMA_MASK
	.align		4
.L_13:
        /*0038*/ 	.byte	0x03, 0x50
        /*003a*/ 	.short	0x0000


	//----- nvinfo : EIATTR_MAXREG_COUNT
	.align		4
        /*003c*/ 	.byte	0x03, 0x1b
        /*003e*/ 	.short	0x00ff


	//----- nvinfo : EIATTR_MERCURY_ISA_VERSION
	.align		4
        /*0040*/ 	.byte	0x03, 0x5f
        /*0042*/ 	.short	0x0101


	//----- nvinfo : EIATTR_VRC_CTA_INIT_COUNT
	.align		4
        /*0044*/ 	.byte	0x02, 0x4a
	.zero		1
	.zero		1


	//----- nvinfo : EIATTR_EXIT_INSTR_OFFSETS
	.align		4
        /*0048*/ 	.byte	0x04, 0x1c
        /*004a*/ 	.short	(.L_15 - .L_14)


	//   ....[0]....
.L_14:
        /*004c*/ 	.word	0x00000090


	//   ....[1]....
        /*0050*/ 	.word	0x00000380


	//   ....[2]....
        /*0054*/ 	.word	0x00000560


	//----- nvinfo : EIATTR_CRS_STACK_SIZE
	.align		4
.L_15:
        /*0058*/ 	.byte	0x04, 0x1e
        /*005a*/ 	.short	(.L_17 - .L_16)
.L_16:
        /*005c*/ 	.word	0x00000000


	//----- nvinfo : EIATTR_CBANK_PARAM_SIZE
	.align		4
.L_17:
        /*0060*/ 	.byte	0x03, 0x19
        /*0062*/ 	.short	0x0018


	//----- nvinfo : EIATTR_PARAM_CBANK
	.align		4
        /*0064*/ 	.byte	0x04, 0x0a
        /*0066*/ 	.short	(.L_19 - .L_18)
	.align		4
.L_18:
        /*0068*/ 	.word	index@(.nv.constant0._Z8add_cudaiPfS_)
        /*006c*/ 	.short	0x0380
        /*006e*/ 	.short	0x0018


	//----- nvinfo : EIATTR_SW_WAR
	.align		4
.L_19:
        /*0070*/ 	.byte	0x04, 0x36
        /*0072*/ 	.short	(.L_21 - .L_20)
.L_20:
        /*0074*/ 	.word	0x00000008
.L_21:


//--------------------- .nv.callgraph             --------------------------
	.section	.nv.callgraph,"",@"SHT_CUDA_CALLGRAPH"
	.align	4
	.sectionentsize	8
	.align		4
        /*0000*/ 	.word	0x00000000
	.align		4
        /*0004*/ 	.word	0xffffffff
	.align		4
        /*0008*/ 	.word	0x00000000
	.align		4
        /*000c*/ 	.word	0xfffffffe
	.align		4
        /*0010*/ 	.word	0x00000000
	.align		4
        /*0014*/ 	.word	0xfffffffd
	.align		4
        /*0018*/ 	.word	0x00000000
	.align		4
        /*001c*/ 	.word	0xfffffffc


//--------------------- .text._Z8add_cudaiPfS_    --------------------------
	.section	.text._Z8add_cudaiPfS_,"ax",@progbits
	.align	128
        .global         _Z8add_cudaiPfS_
        .type           _Z8add_cudaiPfS_,@function
        .size           _Z8add_cudaiPfS_,(.L_x_5 - _Z8add_cudaiPfS_)
        .other          _Z8add_cudaiPfS_,@"STO_CUDA_ENTRY STV_DEFAULT"
_Z8add_cudaiPfS_:
.text._Z8add_cudaiPfS_:
[----:B------:R-:W-:Y:S01]  /*0000*/  LDC R1, c[0x0][0x37c] ;  /* 0x0000df00ff017b82 */ /* 0x000fe20000000800 */
[----:B------:R-:W0:Y:S07]  /*0010*/  S2R R3, SR_TID.X ;  /* 0x0000000000037919 */ /* 0x000e2e0000002100 */
[----:B------:R-:W0:Y:S01]  /*0020*/  S2UR UR4, SR_CTAID.X ;  /* 0x00000000000479c3 */ /* 0x000e220000002500 */
[----:B------:R-:W1:Y:S07]  /*0030*/  LDCU UR6, c[0x0][0x380] ;  /* 0x00007000ff0677ac */ /* 0x000e6e0008000800 */
[----:B------:R-:W0:Y:S01]  /*0040*/  LDC R0, c[0x0][0x360] ;  /* 0x0000d800ff007b82 */ /* 0x000e220000000800 */
[----:B------:R-:W2:Y:S01]  /*0050*/  LDCU UR5, c[0x0][0x370] ;  /* 0x00006e00ff0577ac */ /* 0x000ea20008000800 */
[----:B0-----:R-:W-:-:S02]  /*0060*/  IMAD R3, R0, UR4, R3 ;  /* 0x0000000400037c24 */ /* 0x001fc4000f8e0203 */
[----:B--2---:R-:W-:-:S03]  /*0070*/  IMAD R0, R0, UR5, RZ ;  /* 0x0000000500007c24 */ /* 0x004fc6000f8e02ff */
[----:B-1----:R-:W-:-:S13]  /*0080*/  ISETP.GE.AND P0, PT, R3, UR6, PT ;  /* 0x0000000603007c0c */ /* 0x002fda000bf06270 */
[----:B------:R-:W-:Y:S05]  /*0090*/  @P0 EXIT ;  /* 0x000000000000094d */ /* 0x000fea0003800000 */
[----:B------:R-:W0:Y:S01]  /*00a0*/  I2F.U32.RP R8, R0 ;  /* 0x0000000000087306 */ /* 0x000e220000209000 */
[C---:B------:R-:W-:Y:S01]  /*00b0*/  IMAD.IADD R2, R0.reuse, 0x1, R3 ;  /* 0x0000000100027824 */ /* 0x040fe200078e0203 */
[----:B------:R-:W-:Y:S01]  /*00c0*/  IADD3 R9, PT, PT, RZ, -R0, RZ ;  /* 0x80000000ff097210 */ /* 0x000fe20007ffe0ff */
[----:B------:R-:W1:Y:S01]  /*00d0*/  LDCU.64 UR4, c[0x0][0x358] ;  /* 0x00006b00ff0477ac */ /* 0x000e620008000a00 */
[----:B------:R-:W-:Y:S01]  /*00e0*/  ISETP.NE.U32.AND P2, PT, R0, RZ, PT ;  /* 0x000000ff0000720c */ /* 0x000fe20003f45070 */
[----:B------:R-:W-:Y:S01]  /*00f0*/  BSSY.RECONVERGENT B0, `(.L_x_0) ;  /* 0x0000028000007945 */ /* 0x000fe20003800200 */
[C---:B------:R-:W-:Y:S02]  /*0100*/  ISETP.GE.AND P0, PT, R2.reuse, UR6, PT ;  /* 0x0000000602007c0c */ /* 0x040fe4000bf06270 */
[----:B------:R-:W-:Y:S02]  /*0110*/  VIMNMX R7, PT, PT, R2, UR6, !PT ;  /* 0x0000000602077c48 */ /* 0x000fe4000ffe0100 */
[----:B------:R-:W-:-:S04]  /*0120*/  SEL R6, RZ, 0x1, P0 ;  /* 0x00000001ff067807 */ /* 0x000fc80000000000 */
[----:B------:R-:W-:Y:S01]  /*0130*/  IADD3 R7, PT, PT, R7, -R2, -R6 ;  /* 0x8000000207077210 */ /* 0x000fe20007ffe806 */
[----:B0-----:R-:W0:Y:S02]  /*0140*/  MUFU.RCP R8, R8 ;  /* 0x0000000800087308 */ /* 0x001e240000001000 */
[----:B0-----:R-:W-:-:S06]  /*0150*/  IADD3 R4, PT, PT, R8, 0xffffffe, RZ ;  /* 0x0ffffffe08047810 */ /* 0x001fcc0007ffe0ff */
[----:B------:R0:W2:Y:S02]  /*0160*/  F2I.FTZ.U32.TRUNC.NTZ R5, R4 ;  /* 0x0000000400057305 */ /* 0x0000a4000021f000 */
[----:B0-----:R-:W-:Y:S02]  /*0170*/  HFMA2 R4, -RZ, RZ, 0, 0 ;  /* 0x00000000ff047431 */ /* 0x001fe400000001ff */
[----:B--2---:R-:W-:-:S04]  /*0180*/  IMAD R9, R9, R5, RZ ;  /* 0x0000000509097224 */ /* 0x004fc800078e02ff */
[----:B------:R-:W-:-:S06]  /*0190*/  IMAD.HI.U32 R8, R5, R9, R4 ;  /* 0x0000000905087227 */ /* 0x000fcc00078e0004 */
[----:B------:R-:W-:-:S05]  /*01a0*/  IMAD.HI.U32 R5, R8, R7, RZ ;  /* 0x0000000708057227 */ /* 0x000fca00078e00ff */
[----:B------:R-:W-:-:S05]  /*01b0*/  IADD3 R2, PT, PT, -R5, RZ, RZ ;  /* 0x000000ff05027210 */ /* 0x000fca0007ffe1ff */
[----:B------:R-:W-:-:S05]  /*01c0*/  IMAD R7, R0, R2, R7 ;  /* 0x0000000200077224 */ /* 0x000fca00078e0207 */
[----:B------:R-:W-:-:S13]  /*01d0*/  ISETP.GE.U32.AND P0, PT, R7, R0, PT ;  /* 0x000000000700720c */ /* 0x000fda0003f06070 */
[----:B------:R-:W-:Y:S01]  /*01e0*/  @P0 IMAD.IADD R7, R7, 0x1, -R0 ;  /* 0x0000000107070824 */ /* 0x000fe200078e0a00 */
[----:B------:R-:W-:-:S04]  /*01f0*/  @P0 IADD3 R5, PT, PT, R5, 0x1, RZ ;  /* 0x0000000105050810 */ /* 0x000fc80007ffe0ff */
[----:B------:R-:W-:-:S13]  /*0200*/  ISETP.GE.U32.AND P1, PT, R7, R0, PT ;  /* 0x000000000700720c */ /* 0x000fda0003f26070 */
[----:B------:R-:W-:Y:S02]  /*0210*/  @P1 IADD3 R5, PT, PT, R5, 0x1, RZ ;  /* 0x0000000105051810 */ /* 0x000fe40007ffe0ff */
[----:B------:R-:W-:-:S05]  /*0220*/  @!P2 LOP3.LUT R5, RZ, R0, RZ, 0x33, !PT ;  /* 0x00000000ff05a212 */ /* 0x000fca00078e33ff */
[----:B------:R-:W-:-:S05]  /*0230*/  IMAD.IADD R2, R6, 0x1, R5 ;  /* 0x0000000106027824 */ /* 0x000fca00078e0205 */
[C---:B------:R-:W-:Y:S02]  /*0240*/  LOP3.LUT R4, R2.reuse, 0x3, RZ, 0xc0, !PT ;  /* 0x0000000302047812 */ /* 0x040fe400078ec0ff */
[----:B------:R-:W-:Y:S02]  /*0250*/  ISETP.GE.U32.AND P1, PT, R2, 0x3, PT ;  /* 0x000000030200780c */ /* 0x000fe40003f26070 */
[----:B------:R-:W-:-:S13]  /*0260*/  ISETP.NE.AND P0, PT, R4, 0x3, PT ;  /* 0x000000030400780c */ /* 0x000fda0003f05270 */
[----:B-1----:R-:W-:Y:S05]  /*0270*/  @!P0 BRA `(.L_x_1) ;  /* 0x00000000003c8947 */ /* 0x002fea0003800000 */
[----:B------:R-:W0:Y:S01]  /*0280*/  LDC.64 R8, c[0x0][0x390] ;  /* 0x0000e400ff087b82 */ /* 0x000e220000000a00 */
[----:B------:R-:W-:-:S04]  /*0290*/  IADD3 R2, PT, PT, R2, 0x1, RZ ;  /* 0x0000000102027810 */ /* 0x000fc80007ffe0ff */
[----:B------:R-:W-:-:S03]  /*02a0*/  LOP3.LUT R2, R2, 0x3, RZ, 0xc0, !PT ;  /* 0x0000000302027812 */ /* 0x000fc600078ec0ff */
[----:B------:R-:W1:Y:S01]  /*02b0*/  LDC.64 R10, c[0x0][0x388] ;  /* 0x0000e200ff0a7b82 */ /* 0x000e620000000a00 */
[----:B------:R-:W-:-:S07]  /*02c0*/  IADD3 R2, PT, PT, -R2, RZ, RZ ;  /* 0x000000ff02027210 */ /* 0x000fce0007ffe1ff */
.L_x_2:
[----:B-1----:R-:W-:-:S04]  /*02d0*/  IMAD.WIDE R6, R3, 0x4, R10 ;  /* 0x0000000403067825 */ /* 0x002fc800078e020a */
[----:B0-2---:R-:W-:Y:S02]  /*02e0*/  IMAD.WIDE R4, R3, 0x4, R8 ;  /* 0x0000000403047825 */ /* 0x005fe400078e0208 */
[----:B------:R-:W2:Y:S04]  /*02f0*/  LDG.E R6, desc[UR4][R6.64] ;  /* 0x0000000406067981 */ /* 0x000ea8000c1e1900 */
[----:B------:R-:W2:Y:S01]  /*0300*/  LDG.E R13, desc[UR4][R4.64] ;  /* 0x00000004040d7981 */ /* 0x000ea2000c1e1900 */
[----:B------:R-:W-:Y:S01]  /*0310*/  VIADD R2, R2, 0x1 ;  /* 0x0000000102027836 */ /* 0x000fe20000000000 */
[----:B------:R-:W-:-:S04]  /*0320*/  IADD3 R3, PT, PT, R0, R3, RZ ;  /* 0x0000000300037210 */ /* 0x000fc80007ffe0ff */
[----:B------:R-:W-:Y:S01]  /*0330*/  ISETP.NE.AND P0, PT, R2, RZ, PT ;  /* 0x000000ff0200720c */ /* 0x000fe20003f05270 */
[----:B--2---:R-:W-:-:S05]  /*0340*/  FADD R13, R6, R13 ;  /* 0x0000000d060d7221 */ /* 0x004fca0000000000 */
[----:B------:R2:W-:Y:S07]  /*0350*/  STG.E desc[UR4][R4.64], R13 ;  /* 0x0000000d04007986 */ /* 0x0005ee000c101904 */
[----:B------:R-:W-:Y:S05]  /*0360*/  @P0 BRA `(.L_x_2) ;  /* 0xfffffffc00d80947 */ /* 0x000fea000383ffff */
.L_x_1:
[----:B------:R-:W-:Y:S05]  /*0370*/  BSYNC.RECONVERGENT B0 ;  /* 0x0000000000007941 */ /* 0x000fea0003800200 */
.L_x_0:
[----:B------:R-:W-:Y:S05]  /*0380*/  @!P1 EXIT ;  /* 0x000000000000994d */ /* 0x000fea0003800000 */
.L_x_3:
[----:B-12---:R-:W0:Y:S08]  /*0390*/  LDC.64 R4, c[0x0][0x388] ;  /* 0x0000e200ff047b82 */ /* 0x006e300000000a00 */
[----:B------:R-:W1:Y:S01]  /*03a0*/  LDC.64 R6, c[0x0][0x390] ;  /* 0x0000e400ff067b82 */ /* 0x000e620000000a00 */
[----:B0-----:R-:W-:-:S05]  /*03b0*/  IMAD.WIDE R12, R3, 0x4, R4 ;  /* 0x00000004030c7825 */ /* 0x001fca00078e0204 */
[----:B------:R-:W2:Y:S01]  /*03c0*/  LDG.E R2, desc[UR4][R12.64] ;  /* 0x000000040c027981 */ /* 0x000ea2000c1e1900 */
[----:B-1----:R-:W-:-:S05]  /*03d0*/  IMAD.WIDE R14, R3, 0x4, R6 ;  /* 0x00000004030e7825 */ /* 0x002fca00078e0206 */
[----:B------:R-:W2:Y:S01]  /*03e0*/  LDG.E R5, desc[UR4][R14.64] ;  /* 0x000000040e057981 */ /* 0x000ea2000c1e1900 */
[----:B------:R-:W-:-:S04]  /*03f0*/  IMAD.WIDE R6, R0, 0x4, R14 ;  /* 0x0000000400067825 */ /* 0x000fc800078e020e */
[----:B--2---:R-:W-:Y:S01]  /*0400*/  FADD R17, R2, R5 ;  /* 0x0000000502117221 */ /* 0x004fe20000000000 */
[----:B------:R-:W-:-:S04]  /*0410*/  IMAD.WIDE R4, R0, 0x4, R12 ;  /* 0x0000000400047825 */ /* 0x000fc800078e020c */
[----:B------:R0:W-:Y:S04]  /*0420*/  STG.E desc[UR4][R14.64], R17 ;  /* 0x000000110e007986 */ /* 0x0001e8000c101904 */
[----:B------:R-:W2:Y:S04]  /*0430*/  LDG.E R2, desc[UR4][R4.64] ;  /* 0x0000000404027981 */ /* 0x000ea8000c1e1900 */
[----:B------:R-:W2:Y:S01]  /*0440*/  LDG.E R9, desc[UR4][R6.64] ;  /* 0x0000000406097981 */ /* 0x000ea2000c1e1900 */
[----:B------:R-:W-:-:S04]  /*0450*/  IMAD.WIDE R10, R0, 0x4, R6 ;  /* 0x00000004000a7825 */ /* 0x000fc800078e0206 */
[----:B--2---:R-:W-:Y:S01]  /*0460*/  FADD R19, R2, R9 ;  /* 0x0000000902137221 */ /* 0x004fe20000000000 */
[----:B------:R-:W-:-:S04]  /*0470*/  IMAD.WIDE R8, R0, 0x4, R4 ;  /* 0x0000000400087825 */ /* 0x000fc800078e0204 */
[----:B------:R1:W-:Y:S04]  /*0480*/  STG.E desc[UR4][R6.64], R19 ;  /* 0x0000001306007986 */ /* 0x0003e8000c101904 */
[----:B------:R-:W2:Y:S04]  /*0490*/  LDG.E R2, desc[UR4][R8.64] ;  /* 0x0000000408027981 */ /* 0x000ea8000c1e1900 */
[----:B------:R-:W2:Y:S01]  /*04a0*/  LDG.E R13, desc[UR4][R10.64] ;  /* 0x000000040a0d7981 */ /* 0x000ea2000c1e1900 */
[----:B0-----:R-:W-:-:S04]  /*04b0*/  IMAD.WIDE R14, R0, 0x4, R10 ;  /* 0x00000004000e7825 */ /* 0x001fc800078e020a */
[----:B--2---:R-:W-:Y:S01]  /*04c0*/  FADD R21, R2, R13 ;  /* 0x0000000d02157221 */ /* 0x004fe20000000000 */
[----:B------:R-:W-:-:S04]  /*04d0*/  IMAD.WIDE R12, R0, 0x4, R8 ;  /* 0x00000004000c7825 */ /* 0x000fc800078e0208 */
[----:B------:R1:W-:Y:S04]  /*04e0*/  STG.E desc[UR4][R10.64], R21 ;  /* 0x000000150a007986 */ /* 0x0003e8000c101904 */
[----:B------:R-:W2:Y:S04]  /*04f0*/  LDG.E R12, desc[UR4][R12.64] ;  /* 0x000000040c0c7981 */ /* 0x000ea8000c1e1900 */
[----:B------:R-:W2:Y:S01]  /*0500*/  LDG.E R5, desc[UR4][R14.64] ;  /* 0x000000040e057981 */ /* 0x000ea2000c1e1900 */
[----:B------:R-:W-:-:S04]  /*0510*/  LEA R3, R0, R3, 0x2 ;  /* 0x0000000300037211 */ /* 0x000fc800078e10ff */
[----:B------:R-:W-:Y:S01]  /*0520*/  ISETP.GE.AND P0, PT, R3, UR6, PT ;  /* 0x0000000603007c0c */ /* 0x000fe2000bf06270 */
[----:B--2---:R-:W-:-:S05]  /*0530*/  FADD R5, R12, R5 ;  /* 0x000000050c057221 */ /* 0x004fca0000000000 */
[----:B------:R1:W-:Y:S07]  /*0540*/  STG.E desc[UR4][R14.64], R5 ;  /* 0x000000050e007986 */ /* 0x0003ee000c101904 */
[----:B------:R-:W-:Y:S05]  /*0550*/  @!P0 BRA `(.L_x_3) ;  /* 0xfffffffc008c8947 */ /* 0x000fea000383ffff */
[----:B------:R-:W-:Y:S05]  /*0560*/  EXIT ;  /* 0x000000000000794d */ /* 0x000fea0003800000 */
.L_x_4:
[----:B------:R-:W-:-:S00]  /*0570*/  BRA `(.L_x_4) ;  /* 0xfffffffc00fc7947 */ /* 0x000fc0000383ffff */
[----:B------:R-:W-:-:S00]  /*0580*/  NOP ;  /* 0x0000000000007918 */ /* 0x000fc00000000000 */
[----:B------:R-:W-:-:S00]  /*0590*/  NOP ;  /* 0x0000000000007918 */ /* 0x000fc00000000000 */
[----:B------:R-:W-:-:S00]  /*05a0*/  NOP ;  /* 0x0000000000007918 */ /* 0x000fc00000000000 */
[----:B------:R-:W-:-:S00]  /*05b0*/  NOP ;  /* 0x0000000000007918 */ /* 0x000fc00000000000 */
[----:B------:R-:W-:-:S00]  /*05c0*/  NOP ;  /* 0x0000000000007918 */ /* 0x000fc00000000000 */
[----:B------:R-:W-:-:S00]  /*05d0*/  NOP ;  /* 0x0000000000007918 */ /* 0x000fc00000000000 */
[----:B------:R-:W-:-:S00]  /*05e0*/  NOP ;  /* 0x0000000000007918 */ /* 0x000fc00000000000 */
[----:B------:R-:W-:-:S00]  /*05f0*/  NOP ;  /* 0x0000000000007918 */ /* 0x000fc00000000000 */
.L_x_5:


//--------------------- .nv.shared.reserved.0     --------------------------
	.section	.nv.shared.reserved.0,"aw",@nobits
	.weak		__nv_reservedSMEM_offset_0_alias
	.size		__nv_reservedSMEM_offset_0_alias, 0, 64
	.other		__nv_reservedSMEM_offset_0_alias,@"STO_CUDA_RESERVED_SHARED STV_DEFAULT"
__nv_reservedSMEM_offset_0_alias:
	.zero		0
	.zero		64


//--------------------- .nv.constant0._Z8add_cudaiPfS_ --------------------------
	.section	.nv.constant0._Z8add_cudaiPfS_,"a",@progbits
	.sectionflags	@""
	.align	4
.nv.constant0._Z8add_cudaiPfS_:
	.zero		920


//--------------------- SYMBOLS --------------------------

	.type		.nv.reservedSmem.offset0,@object
	.size		.nv.reservedSmem.offset0,0x4
